//
// Generated by NVIDIA NVVM Compiler
//
// Compiler Build ID: CL-36424714
// Cuda compilation tools, release 13.0, V13.0.88
// Based on NVVM 20.0.0
//

.version 9.0
.target sm_100
.address_size 64

	// .globl	_Z18reseed_mask_kernelPfiiii
.global .align 4 .b8 precalc_xorwow_matrix[102400];
.global .align 4 .b8 precalc_xorwow_offset_matrix[102400];
.global .align 4 .b8 mrg32k3aM1[2304];
.global .align 4 .b8 mrg32k3aM2[2304];
.global .align 4 .b8 mrg32k3aM1SubSeq[2016];
.global .align 4 .b8 mrg32k3aM2SubSeq[2016];
.global .align 4 .b8 mrg32k3aM1Seq[2304];
.global .align 4 .b8 mrg32k3aM2Seq[2304];
.const .align 8 .b8 __cr_lgamma_table[72];

.visible .entry _Z18reseed_mask_kernelPfiiii(
	.param .u64 .ptr .align 1 _Z18reseed_mask_kernelPfiiii_param_0,
	.param .u32 _Z18reseed_mask_kernelPfiiii_param_1,
	.param .u32 _Z18reseed_mask_kernelPfiiii_param_2,
	.param .u32 _Z18reseed_mask_kernelPfiiii_param_3,
	.param .u32 _Z18reseed_mask_kernelPfiiii_param_4
)
{
	.reg .pred 	%p<2>;
	.reg .b32 	%r<95>;
	.reg .b32 	%f<3>;
	.reg .b64 	%rd<10>;

	ld.param.u64 	%rd2, [_Z18reseed_mask_kernelPfiiii_param_0];
	ld.param.u32 	%r2, [_Z18reseed_mask_kernelPfiiii_param_1];
	ld.param.u32 	%r3, [_Z18reseed_mask_kernelPfiiii_param_2];
	ld.param.s32 	%rd3, [_Z18reseed_mask_kernelPfiiii_param_3];
	ld.param.u32 	%r1, [_Z18reseed_mask_kernelPfiiii_param_4];
	mul.wide.s32 	%rd4, %r2, %r3;
	mul.lo.s64 	%rd5, %rd4, %rd3;
	mul.lo.s64 	%rd6, %rd5, 3;
	mov.u32 	%r4, %ctaid.x;
	mov.u32 	%r5, %ntid.x;
	mov.u32 	%r6, %tid.x;
	mad.lo.s32 	%r7, %r4, %r5, %r6;
	cvt.u64.u32 	%rd1, %r7;
	setp.le.u64 	%p1, %rd6, %rd1;
	@%p1 bra 	$L__BB0_2;
	cvt.u32.u64 	%r8, %rd1;
	cvta.to.global.u64 	%rd7, %rd2;
	shr.s32 	%r9, %r1, 31;
	mov.b32 	%r10, 0;
	mov.b32 	%r11, -766435501;
	mul.hi.u32 	%r12, %r11, %r10;
	mov.b32 	%r13, -845247145;
	mul.hi.u32 	%r14, %r13, %r8;
	mul.lo.s32 	%r15, %r8, -845247145;
	xor.b32  	%r16, %r1, %r14;
	xor.b32  	%r17, %r9, %r12;
	add.s32 	%r18, %r1, -1640531527;
	add.s32 	%r19, %r9, -1150833019;
	mul.hi.u32 	%r20, %r11, %r16;
	mul.lo.s32 	%r21, %r16, -766435501;
	mul.hi.u32 	%r22, %r13, %r17;
	mul.lo.s32 	%r23, %r17, -845247145;
	xor.b32  	%r24, %r15, %r22;
	xor.b32  	%r25, %r24, %r18;
	xor.b32  	%r26, %r20, %r19;
	add.s32 	%r27, %r1, 1013904242;
	add.s32 	%r28, %r9, 1993301258;
	mul.hi.u32 	%r29, %r11, %r25;
	mul.lo.s32 	%r30, %r25, -766435501;
	mul.hi.u32 	%r31, %r13, %r26;
	mul.lo.s32 	%r32, %r26, -845247145;
	xor.b32  	%r33, %r23, %r27;
	xor.b32  	%r34, %r33, %r31;
	xor.b32  	%r35, %r28, %r21;
	xor.b32  	%r36, %r35, %r29;
	add.s32 	%r37, %r1, -626627285;
	add.s32 	%r38, %r9, 842468239;
	mul.hi.u32 	%r39, %r11, %r34;
	mul.lo.s32 	%r40, %r34, -766435501;
	mul.hi.u32 	%r41, %r13, %r36;
	mul.lo.s32 	%r42, %r36, -845247145;
	xor.b32  	%r43, %r32, %r37;
	xor.b32  	%r44, %r43, %r41;
	xor.b32  	%r45, %r30, %r38;
	xor.b32  	%r46, %r45, %r39;
	add.s32 	%r47, %r1, 2027808484;
	add.s32 	%r48, %r9, -308364780;
	mul.hi.u32 	%r49, %r11, %r44;
	mul.lo.s32 	%r50, %r44, -766435501;
	mul.hi.u32 	%r51, %r13, %r46;
	mul.lo.s32 	%r52, %r46, -845247145;
	xor.b32  	%r53, %r42, %r47;
	xor.b32  	%r54, %r53, %r51;
	xor.b32  	%r55, %r40, %r48;
	xor.b32  	%r56, %r55, %r49;
	add.s32 	%r57, %r1, 387276957;
	add.s32 	%r58, %r9, -1459197799;
	mul.hi.u32 	%r59, %r11, %r54;
	mul.lo.s32 	%r60, %r54, -766435501;
	mul.hi.u32 	%r61, %r13, %r56;
	mul.lo.s32 	%r62, %r56, -845247145;
	xor.b32  	%r63, %r52, %r57;
	xor.b32  	%r64, %r63, %r61;
	xor.b32  	%r65, %r50, %r58;
	xor.b32  	%r66, %r65, %r59;
	add.s32 	%r67, %r1, -1253254570;
	add.s32 	%r68, %r9, 1684936478;
	mul.hi.u32 	%r69, %r11, %r64;
	mul.lo.s32 	%r70, %r64, -766435501;
	mul.hi.u32 	%r71, %r13, %r66;
	mul.lo.s32 	%r72, %r66, -845247145;
	xor.b32  	%r73, %r62, %r67;
	xor.b32  	%r74, %r73, %r71;
	xor.b32  	%r75, %r60, %r68;
	xor.b32  	%r76, %r75, %r69;
	add.s32 	%r77, %r1, 1401181199;
	add.s32 	%r78, %r9, 534103459;
	mul.hi.u32 	%r79, %r11, %r74;
	mul.lo.s32 	%r80, %r74, -766435501;
	mul.hi.u32 	%r81, %r13, %r76;
	xor.b32  	%r82, %r72, %r77;
	xor.b32  	%r83, %r82, %r81;
	xor.b32  	%r84, %r70, %r78;
	xor.b32  	%r85, %r84, %r79;
	add.s32 	%r86, %r9, -616729560;
	mul.hi.u32 	%r87, %r11, %r83;
	mul.lo.s32 	%r88, %r85, -845247145;
	xor.b32  	%r89, %r80, %r86;
	xor.b32  	%r90, %r89, %r87;
	add.s32 	%r91, %r1, -1879881855;
	mul.hi.u32 	%r92, %r13, %r90;
	xor.b32  	%r93, %r88, %r91;
	xor.b32  	%r94, %r93, %r92;
	cvt.rn.f32.u32 	%f1, %r94;
	fma.rn.f32 	%f2, %f1, 0f2F800000, 0f2F000000;
	shl.b64 	%rd8, %rd1, 2;
	add.s64 	%rd9, %rd7, %rd8;
	st.global.f32 	[%rd9], %f2;
$L__BB0_2:
	ret;

}


// ===== COMPILED SASS (sm_100) =====

	.target	sm_100

	.elftype	@"ET_EXEC"


//--------------------- .note.nv.tkinfo           --------------------------
	.section	.note.nv.tkinfo,"",@"SHT_NOTE"
	.sectionflags	@"SHF_NOTE_NV_TKINFO"
	.tkinfo
        /*0018*/ 	.word	0x00000002
        /*0030*/ 	.string	""
        /*0030*/ 	.string	"ptxas"
        /*0030*/ 	.string	"Cuda compilation tools, release 13.0, V13.0.88"
        /*0030*/ 	.string	"Build cuda_13.0.r13.0/compiler.36424714_0"
        /*0030*/ 	.string	"-arch sm_100 -m 64 "



//--------------------- .note.nv.cuinfo           --------------------------
	.section	.note.nv.cuinfo,"",@"SHT_NOTE"
	.sectionflags	@"SHF_NOTE_NV_CUINFO"
        /*0018*/ 	.short	0x0002
        /*001a*/ 	.short	0x0064
        /*001c*/ 	.short	0x0082
	.zero		2


//--------------------- .nv.info                  --------------------------
	.section	.nv.info,"",@"SHT_CUDA_INFO"
	.align	4


	//----- nvinfo : EIATTR_REGCOUNT
	.align		4
        /*0000*/ 	.byte	0x04, 0x2f
        /*0002*/ 	.short	(.L_10 - .L_9)
	.align		4
.L_9:
        /*0004*/ 	.word	index@(_Z18reseed_mask_kernelPfiiii)
        /*0008*/ 	.word	0x0000000e


	//----- nvinfo : EIATTR_FRAME_SIZE
	.align		4
.L_10:
        /*000c*/ 	.byte	0x04, 0x11
        /*000e*/ 	.short	(.L_12 - .L_11)
	.align		4
.L_11:
        /*0010*/ 	.word	index@(_Z18reseed_mask_kernelPfiiii)
        /*0014*/ 	.word	0x00000000


	//----- nvinfo : EIATTR_MIN_STACK_SIZE
	.align		4
.L_12:
        /*0018*/ 	.byte	0x04, 0x12
        /*001a*/ 	.short	(.L_14 - .L_13)
	.align		4
.L_13:
        /*001c*/ 	.word	index@(_Z18reseed_mask_kernelPfiiii)
        /*0020*/ 	.word	0x00000000
.L_14:


//--------------------- .nv.compat                --------------------------
	.section	.nv.compat,"",@"SHT_CUDA_COMPAT_INFO"
	.align	4
        /*0000*/ 	.byte	0x02, 0x09, 0x00, 0x00, 0x02, 0x02, 0x01, 0x00, 0x02, 0x05, 0x05, 0x00, 0x03, 0x07, 0x01, 0x01
        /*0010*/ 	.byte	0x02, 0x03, 0x00, 0x00, 0x02, 0x06, 0x01, 0x00, 0x04, 0x0b, 0x08, 0x00, 0x09, 0x00, 0x00, 0x00
        /*0020*/ 	.byte	0x00, 0x00, 0x00, 0x00


//--------------------- .nv.info._Z18reseed_mask_kernelPfiiii --------------------------
	.section	.nv.info._Z18reseed_mask_kernelPfiiii,"",@"SHT_CUDA_INFO"
	.sectionflags	@""
	.align	4


	//----- nvinfo : EIATTR_CUDA_API_VERSION
	.align		4
        /*0000*/ 	.byte	0x04, 0x37
        /*0002*/ 	.short	(.L_16 - .L_15)
.L_15:
        /*0004*/ 	.word	0x00000082


	//----- nvinfo : EIATTR_KPARAM_INFO
	.align		4
.L_16:
        /*0008*/ 	.byte	0x04, 0x17
        /*000a*/ 	.short	(.L_18 - .L_17)
.L_17:
        /*000c*/ 	.word	0x00000000
        /*0010*/ 	.short	0x0004
        /*0012*/ 	.short	0x0014
        /*0014*/ 	.byte	0x00, 0xf0, 0x11, 0x00


	//----- nvinfo : EIATTR_KPARAM_INFO
	.align		4
.L_18:
        /*0018*/ 	.byte	0x04, 0x17
        /*001a*/ 	.short	(.L_20 - .L_19)
.L_19:
        /*001c*/ 	.word	0x00000000
        /*0020*/ 	.short	0x0003
        /*0022*/ 	.short	0x0010
        /*0024*/ 	.byte	0x00, 0xf0, 0x11, 0x00


	//----- nvinfo : EIATTR_KPARAM_INFO
	.align		4
.L_20:
        /*0028*/ 	.byte	0x04, 0x17
        /*002a*/ 	.short	(.L_22 - .L_21)
.L_21:
        /*002c*/ 	.word	0x00000000
        /*0030*/ 	.short	0x0002
        /*0032*/ 	.short	0x000c
        /*0034*/ 	.byte	0x00, 0xf0, 0x11, 0x00


	//----- nvinfo : EIATTR_KPARAM_INFO
	.align		4
.L_22:
        /*0038*/ 	.byte	0x04, 0x17
        /*003a*/ 	.short	(.L_24 - .L_23)
.L_23:
        /*003c*/ 	.word	0x00000000
        /*0040*/ 	.short	0x0001
        /*0042*/ 	.short	0x0008
        /*0044*/ 	.byte	0x00, 0xf0, 0x11, 0x00


	//----- nvinfo : EIATTR_KPARAM_INFO
	.align		4
.L_24:
        /*0048*/ 	.byte	0x04, 0x17
        /*004a*/ 	.short	(.L_26 - .L_25)
.L_25:
        /*004c*/ 	.word	0x00000000
        /*0050*/ 	.short	0x0000
        /*0052*/ 	.short	0x0000
        /*0054*/ 	.byte	0x00, 0xf5, 0x21, 0x00


	//----- nvinfo : EIATTR_SPARSE_MMA_MASK
	.align		4
.L_26:
        /*0058*/ 	.byte	0x03, 0x50
        /*005a*/ 	.short	0x0000


	//----- nvinfo : EIATTR_MAXREG_COUNT
	.align		4
        /*005c*/ 	.byte	0x03, 0x1b
        /*005e*/ 	.short	0x00ff


	//----- nvinfo : EIATTR_MERCURY_ISA_VERSION
	.align		4
        /*0060*/ 	.byte	0x03, 0x5f
        /*0062*/ 	.short	0x0101


	//----- nvinfo : EIATTR_VRC_CTA_INIT_COUNT
	.align		4
        /*0064*/ 	.byte	0x02, 0x4a
	.zero		1
	.zero		1


	//----- nvinfo : EIATTR_EXIT_INSTR_OFFSETS
	.align		4
        /*0068*/ 	.byte	0x04, 0x1c
        /*006a*/ 	.short	(.L_28 - .L_27)


	//   ....[0]....
.L_27:
        /*006c*/ 	.word	0x00000130


	//   ....[1]....
        /*0070*/ 	.word	0x00000510


	//----- nvinfo : EIATTR_CBANK_PARAM_SIZE
	.align		4
.L_28:
        /*0074*/ 	.byte	0x03, 0x19
        /*0076*/ 	.short	0x0018


	//----- nvinfo : EIATTR_PARAM_CBANK
	.align		4
        /*0078*/ 	.byte	0x04, 0x0a
        /*007a*/ 	.short	(.L_30 - .L_29)
	.align		4
.L_29:
        /*007c*/ 	.word	index@(.nv.constant0._Z18reseed_mask_kernelPfiiii)
        /*0080*/ 	.short	0x0380
        /*0082*/ 	.short	0x0018


	//----- nvinfo : EIATTR_SW_WAR
	.align		4
.L_30:
        /*0084*/ 	.byte	0x04, 0x36
        /*0086*/ 	.short	(.L_32 - .L_31)
.L_31:
        /*0088*/ 	.word	0x00000008
.L_32:


//--------------------- .nv.callgraph             --------------------------
	.section	.nv.callgraph,"",@"SHT_CUDA_CALLGRAPH"
	.align	4
	.sectionentsize	8
	.align		4
        /*0000*/ 	.word	0x00000000
	.align		4
        /*0004*/ 	.word	0xffffffff
	.align		4
        /*0008*/ 	.word	0x00000000
	.align		4
        /*000c*/ 	.word	0xfffffffe
	.align		4
        /*0010*/ 	.word	0x00000000
	.align		4
        /*0014*/ 	.word	0xfffffffd
	.align		4
        /*0018*/ 	.word	0x00000000
	.align		4
        /*001c*/ 	.word	0xfffffffc


//--------------------- .nv.constant4             --------------------------
	.section	.nv.constant4,"a",@progbits
	.align	8
	.align		8
.nv.constant4:
        /*0000*/ 	.dword	precalc_xorwow_matrix
	.align		8
        /*0008*/ 	.dword	precalc_xorwow_offset_matrix
	.align		8
        /*0010*/ 	.dword	mrg32k3aM1
	.align		8
        /*0018*/ 	.dword	mrg32k3aM2
	.align		8
        /*0020*/ 	.dword	mrg32k3aM1SubSeq
	.align		8
        /*0028*/ 	.dword	mrg32k3aM2SubSeq
	.align		8
        /*0030*/ 	.dword	mrg32k3aM1Seq
	.align		8
        /*0038*/ 	.dword	mrg32k3aM2Seq


//--------------------- .nv.constant3             --------------------------
	.section	.nv.constant3,"a",@progbits
	.align	8
.nv.constant3:
	.type		__cr_lgamma_table,@object
	.size		__cr_lgamma_table,(.L_8 - __cr_lgamma_table)
__cr_lgamma_table:
        /*0000*/ 	.byte	0x00, 0x00, 0x00, 0x00, 0x00, 0x00, 0x00, 0x00, 0x00, 0x00, 0x00, 0x00, 0x00, 0x00, 0x00, 0x00
        /*0010*/ 	.byte	0xef, 0x39, 0xfa, 0xfe, 0x42, 0x2e, 0xe6, 0x3f, 0x02, 0x20, 0x2a, 0xfa, 0x0b, 0xab, 0xfc, 0x3f
        /*0020*/ 	.byte	0xf9, 0x2c, 0x92, 0x7c, 0xa7, 0x6c, 0x09, 0x40, 0xc9, 0x79, 0x44, 0x3c, 0x64, 0x26, 0x13, 0x40
        /*0030*/ 	.byte	0xca, 0x01, 0xcf, 0x3a, 0x27, 0x51, 0x1a, 0x40, 0x30, 0xcc, 0x2d, 0xf3, 0xe1, 0x0c, 0x21, 0x40
        /*0040*/ 	.byte	0x0d, 0xb7, 0xfc, 0x82, 0x8e, 0x35, 0x25, 0x40
.L_8:


//--------------------- .text._Z18reseed_mask_kernelPfiiii --------------------------
	.section	.text._Z18reseed_mask_kernelPfiiii,"ax",@progbits
	.align	128
        .global         _Z18reseed_mask_kernelPfiiii
        .type           _Z18reseed_mask_kernelPfiiii,@function
        .size           _Z18reseed_mask_kernelPfiiii,(.L_x_1 - _Z18reseed_mask_kernelPfiiii)
        .other          _Z18reseed_mask_kernelPfiiii,@"STO_CUDA_ENTRY STV_DEFAULT"
_Z18reseed_mask_kernelPfiiii:
.text._Z18reseed_mask_kernelPfiiii:
[----:B------:R-:W-:Y:S01]  /*0000*/  LDC R1, c[0x0][0x37c] ;  /* 0x0000df00ff017b82 */ /* 0x000fe20000000800 */
[----:B------:R-:W0:Y:S01]  /*0010*/  LDCU.64 UR4, c[0x0][0x388] ;  /* 0x00007100ff0477ac */ /* 0x000e220008000a00 */
[----:B------:R-:W1:Y:S06]  /*0020*/  S2R R3, SR_TID.X ;  /* 0x0000000000037919 */ /* 0x000e6c0000002100 */
[----:B------:R-:W1:Y:S01]  /*0030*/  S2UR UR9, SR_CTAID.X ;  /* 0x00000000000979c3 */ /* 0x000e620000002500 */
[----:B------:R-:W2:Y:S07]  /*0040*/  LDCU UR6, c[0x0][0x390] ;  /* 0x00007200ff0677ac */ /* 0x000eae0008000800 */
[----:B------:R-:W1:Y:S01]  /*0050*/  LDC R0, c[0x0][0x360] ;  /* 0x0000d800ff007b82 */ /* 0x000e620000000800 */
[----:B0-----:R-:W-:-:S02]  /*0060*/  UIMAD.WIDE UR4, UR4, UR5, URZ ;  /* 0x00000005040472a5 */ /* 0x001fc4000f8e02ff */
[----:B--2---:R-:W-:Y:S02]  /*0070*/  USHF.R.S32.HI UR8, URZ, 0x1f, UR6 ;  /* 0x0000001fff087899 */ /* 0x004fe40008011406 */
[----:B------:R-:W-:Y:S02]  /*0080*/  UIMAD UR5, UR5, UR6, URZ ;  /* 0x00000006050572a4 */ /* 0x000fe4000f8e02ff */
[----:B------:R-:W-:Y:S02]  /*0090*/  UIMAD.WIDE.U32 UR6, UR4, UR6, URZ ;  /* 0x00000006040672a5 */ /* 0x000fe4000f8e00ff */
[----:B------:R-:W-:-:S04]  /*00a0*/  UIMAD UR4, UR4, UR8, UR5 ;  /* 0x00000008040472a4 */ /* 0x000fc8000f8e0205 */
[----:B------:R-:W-:Y:S02]  /*00b0*/  UIADD3 UR4, UPT, UPT, UR7, UR4, URZ ;  /* 0x0000000407047290 */ /* 0x000fe4000fffe0ff */
[----:B------:R-:W-:Y:S01]  /*00c0*/  UIMAD.WIDE.U32 UR6, UR6, 0x3, URZ ;  /* 0x00000003060678a5 */ /* 0x000fe2000f8e00ff */
[----:B-1----:R-:W-:Y:S01]  /*00d0*/  IMAD R0, R0, UR9, R3 ;  /* 0x0000000900007c24 */ /* 0x002fe2000f8e0203 */
[----:B------:R-:W-:-:S04]  /*00e0*/  UIMAD UR4, UR4, 0x3, URZ ;  /* 0x00000003040478a4 */ /* 0x000fc8000f8e02ff */
[----:B------:R-:W-:Y:S01]  /*00f0*/  UIADD3 UR4, UPT, UPT, UR7, UR4, URZ ;  /* 0x0000000407047290 */ /* 0x000fe2000fffe0ff */
[----:B------:R-:W-:-:S05]  /*0100*/  ISETP.LT.U32.AND P0, PT, R0, UR6, PT ;  /* 0x0000000600007c0c */ /* 0x000fca000bf01070 */
[----:B------:R-:W-:-:S05]  /*0110*/  IMAD.U32 R2, RZ, RZ, UR4 ;  /* 0x00000004ff027e24 */ /* 0x000fca000f8e00ff */
[----:B------:R-:W-:-:S13]  /*0120*/  ISETP.GT.U32.AND.EX P0, PT, R2, RZ, PT, P0 ;  /* 0x000000ff0200720c */ /* 0x000fda0003f04100 */
[----:B------:R-:W-:Y:S05]  /*0130*/  @!P0 EXIT ;  /* 0x000000000000894d */ /* 0x000fea0003800000 */
[----:B------:R-:W0:Y:S01]  /*0140*/  LDC R2, c[0x0][0x394] ;  /* 0x0000e500ff027b82 */ /* 0x000e220000000800 */
[----:B------:R-:W-:Y:S01]  /*0150*/  IMAD.WIDE.U32 R6, R0, -0x326172a9, RZ ;  /* 0xcd9e8d5700067825 */ /* 0x000fe200078e00ff */
[----:B------:R-:W1:Y:S01]  /*0160*/  LDCU.64 UR6, c[0x0][0x380] ;  /* 0x00007000ff0677ac */ /* 0x000e620008000a00 */
[----:B------:R-:W2:Y:S01]  /*0170*/  LDCU.64 UR4, c[0x0][0x358] ;  /* 0x00006b00ff0477ac */ /* 0x000ea20008000a00 */
[----:B0-----:R-:W-:Y:S01]  /*0180*/  SHF.R.S32.HI R3, RZ, 0x1f, R2 ;  /* 0x0000001fff037819 */ /* 0x001fe20000011402 */
[----:B------:R-:W-:Y:S01]  /*0190*/  VIADD R9, R2, 0x9e3779b9 ;  /* 0x9e3779b902097836 */ /* 0x000fe20000000000 */
[----:B------:R-:W-:-:S03]  /*01a0*/  LOP3.LUT R8, R7, R2, RZ, 0x3c, !PT ;  /* 0x0000000207087212 */ /* 0x000fc600078e3cff */
[----:B------:R-:W-:-:S04]  /*01b0*/  IMAD.WIDE.U32 R4, R3, -0x326172a9, RZ ;  /* 0xcd9e8d5703047825 */ /* 0x000fc800078e00ff */
[----:B------:R-:W-:Y:S01]  /*01c0*/  VIADD R11, R3, 0x76cf5d0a ;  /* 0x76cf5d0a030b7836 */ /* 0x000fe20000000000 */
[----:B------:R-:W-:Y:S01]  /*01d0*/  LOP3.LUT R6, R9, R6, R5, 0x96, !PT ;  /* 0x0000000609067212 */ /* 0x000fe200078e9605 */
[----:B------:R-:W-:Y:S01]  /*01e0*/  IMAD.WIDE.U32 R8, R8, -0x2daee0ad, RZ ;  /* 0xd2511f5308087825 */ /* 0x000fe200078e00ff */
[----:B------:R-:W-:-:S03]  /*01f0*/  IADD3 R5, PT, PT, R3, -0x4498517b, RZ ;  /* 0xbb67ae8503057810 */ /* 0x000fc60007ffe0ff */
[----:B------:R-:W-:Y:S01]  /*0200*/  IMAD.WIDE.U32 R6, R6, -0x2daee0ad, RZ ;  /* 0xd2511f5306067825 */ /* 0x000fe200078e00ff */
[----:B------:R-:W-:-:S04]  /*0210*/  LOP3.LUT R5, R9, R5, RZ, 0x3c, !PT ;  /* 0x0000000509057212 */ /* 0x000fc800078e3cff */
[----:B------:R-:W-:Y:S01]  /*0220*/  LOP3.LUT R8, R7, R11, R8, 0x96, !PT ;  /* 0x0000000b07087212 */ /* 0x000fe200078e9608 */
[----:B------:R-:W-:Y:S01]  /*0230*/  IMAD.WIDE.U32 R10, R5, -0x326172a9, RZ ;  /* 0xcd9e8d57050a7825 */ /* 0x000fe200078e00ff */
[----:B------:R-:W-:-:S03]  /*0240*/  IADD3 R7, PT, PT, R2, 0x3c6ef372, RZ ;  /* 0x3c6ef37202077810 */ /* 0x000fc60007ffe0ff */
[----:B------:R-:W-:Y:S01]  /*0250*/  IMAD.WIDE.U32 R8, R8, -0x326172a9, RZ ;  /* 0xcd9e8d5708087825 */ /* 0x000fe200078e00ff */
[----:B------:R-:W-:-:S03]  /*0260*/  LOP3.LUT R7, R11, R4, R7, 0x96, !PT ;  /* 0x000000040b077212 */ /* 0x000fc600078e9607 */
[----:B------:R-:W-:-:S05]  /*0270*/  VIADD R5, R2, 0xdaa66d2b ;  /* 0xdaa66d2b02057836 */ /* 0x000fca0000000000 */
        /* <DEDUP_REMOVED lines=14> */
[----:B------:R-:W-:-:S03]  /*0360*/  IADD3 R7, PT, PT, R3, -0x56f99767, RZ ;  /* 0xa906689903077810 */ /* 0x000fc60007ffe0ff */
[----:B------:R-:W-:Y:S01]  /*0370*/  IMAD.WIDE.U32 R8, R9, -0x2daee0ad, RZ ;  /* 0xd2511f5309087825 */ /* 0x000fe200078e00ff */
[----:B------:R-:W-:Y:S02]  /*0380*/  LOP3.LUT R4, R11, R4, R7, 0x96, !PT ;  /* 0x000000040b047212 */ /* 0x000fe400078e9607 */
[----:B------:R-:W-:Y:S01]  /*0390*/  IADD3 R7, PT, PT, R2, -0x4ab325aa, RZ ;  /* 0xb54cda5602077810 */ /* 0x000fe20007ffe0ff */
[----:B------:R-:W-:-:S05]  /*03a0*/  VIADD R5, R3, 0x646e171e ;  /* 0x646e171e03057836 */ /* 0x000fca0000000000 */
[----:B------:R-:W-:Y:S01]  /*03b0*/  LOP3.LUT R10, R9, R10, R5, 0x96, !PT ;  /* 0x0000000a090a7212 */ /* 0x000fe200078e9605 */
[----:B------:R-:W-:-:S04]  /*03c0*/  IMAD.WIDE.U32 R4, R4, -0x326172a9, RZ ;  /* 0xcd9e8d5704047825 */ /* 0x000fc800078e00ff */
[----:B------:R-:W-:Y:S01]  /*03d0*/  IMAD.HI.U32 R10, R10, -0x326172a9, RZ ;  /* 0xcd9e8d570a0a7827 */ /* 0x000fe200078e00ff */
[----:B------:R-:W-:-:S03]  /*03e0*/  LOP3.LUT R7, R5, R6, R7, 0x96, !PT ;  /* 0x0000000605077212 */ /* 0x000fc600078e9607 */
[C---:B------:R-:W-:Y:S01]  /*03f0*/  VIADD R9, R2.reuse, 0x5384540f ;  /* 0x5384540f02097836 */ /* 0x040fe20000000000 */
[----:B------:R-:W-:-:S04]  /*0400*/  IADD3 R2, PT, PT, R2, -0x700cb87f, RZ ;  /* 0x8ff3478102027810 */ /* 0x000fc80007ffe0ff */
[----:B------:R-:W-:Y:S01]  /*0410*/  LOP3.LUT R10, R10, R4, R9, 0x96, !PT ;  /* 0x000000040a0a7212 */ /* 0x000fe200078e9609 */
[----:B------:R-:W-:Y:S01]  /*0420*/  IMAD.WIDE.U32 R4, R7, -0x2daee0ad, RZ ;  /* 0xd2511f5307047825 */ /* 0x000fe200078e00ff */
[----:B------:R-:W-:-:S03]  /*0430*/  IADD3 R9, PT, PT, R3, 0x1fd5c5a3, RZ ;  /* 0x1fd5c5a303097810 */ /* 0x000fc60007ffe0ff */
[----:B------:R-:W-:Y:S01]  /*0440*/  IMAD.HI.U32 R10, R10, -0x2daee0ad, RZ ;  /* 0xd2511f530a0a7827 */ /* 0x000fe200078e00ff */
[----:B------:R-:W-:-:S03]  /*0450*/  LOP3.LUT R9, R5, R8, R9, 0x96, !PT ;  /* 0x0000000805097212 */ /* 0x000fc600078e9609 */
[----:B------:R-:W-:Y:S02]  /*0460*/  VIADD R3, R3, 0xdb3d7428 ;  /* 0xdb3d742803037836 */ /* 0x000fe40000000000 */
[----:B------:R-:W-:Y:S02]  /*0470*/  IMAD R9, R9, -0x326172a9, RZ ;  /* 0xcd9e8d5709097824 */ /* 0x000fe400078e02ff */
[----:B------:R-:W-:Y:S01]  /*0480*/  IMAD.MOV.U32 R5, RZ, RZ, 0x2f800000 ;  /* 0x2f800000ff057424 */ /* 0x000fe200078e00ff */
[----:B------:R-:W-:-:S05]  /*0490*/  LOP3.LUT R3, R10, R4, R3, 0x96, !PT ;  /* 0x000000040a037212 */ /* 0x000fca00078e9603 */
[----:B------:R-:W-:-:S05]  /*04a0*/  IMAD.HI.U32 R3, R3, -0x326172a9, RZ ;  /* 0xcd9e8d5703037827 */ /* 0x000fca00078e00ff */
[----:B------:R-:W-:Y:S02]  /*04b0*/  LOP3.LUT R3, R3, R9, R2, 0x96, !PT ;  /* 0x0000000903037212 */ /* 0x000fe400078e9602 */
[C---:B-1----:R-:W-:Y:S02]  /*04c0*/  LEA R2, P0, R0.reuse, UR6, 0x2 ;  /* 0x0000000600027c11 */ /* 0x042fe4000f8010ff */
[----:B------:R-:W-:Y:S02]  /*04d0*/  I2FP.F32.U32 R4, R3 ;  /* 0x0000000300047245 */ /* 0x000fe40000201000 */
[----:B------:R-:W-:-:S03]  /*04e0*/  LEA.HI.X R3, R0, UR7, RZ, 0x2, P0 ;  /* 0x0000000700037c11 */ /* 0x000fc600080f14ff */
[----:B------:R-:W-:-:S05]  /*04f0*/  FFMA R5, R4, R5, 1.1641532182693481445e-10 ;  /* 0x2f00000004057423 */ /* 0x000fca0000000005 */
[----:B--2---:R-:W-:Y:S01]  /*0500*/  STG.E desc[UR4][R2.64], R5 ;  /* 0x0000000502007986 */ /* 0x004fe2000c101904 */
[----:B------:R-:W-:Y:S05]  /*0510*/  EXIT ;  /* 0x000000000000794d */ /* 0x000fea0003800000 */
.L_x_0:
[----:B------:R-:W-:-:S00]  /*0520*/  BRA `(.L_x_0) ;  /* 0xfffffffc00fc7947 */ /* 0x000fc0000383ffff */
[----:B------:R-:W-:-:S00]  /*0530*/  NOP ;  /* 0x0000000000007918 */ /* 0x000fc00000000000 */
        /* <DEDUP_REMOVED lines=12> */
.L_x_1:


//--------------------- .nv.global.init           --------------------------
	.section	.nv.global.init,"aw",@progbits
	.align	4
.nv.global.init:
	.type		mrg32k3aM1SubSeq,@object
	.size		mrg32k3aM1SubSeq,(mrg32k3aM2SubSeq - mrg32k3aM1SubSeq)
mrg32k3aM1SubSeq:
        /*0000*/ 	.byte	0x0b, 0xcc, 0xee, 0x04, 0x73, 0x29, 0x8b, 0x6f, 0xf6, 0x53, 0x03, 0xf6, 0x23, 0xf6, 0xea, 0xda
        /* <DEDUP_REMOVED lines=125> */
	.type		mrg32k3aM2SubSeq,@object
	.size		mrg32k3aM2SubSeq,(mrg32k3aM1 - mrg32k3aM2SubSeq)
mrg32k3aM2SubSeq:
        /* <DEDUP_REMOVED lines=126> */
	.type		mrg32k3aM1,@object
	.size		mrg32k3aM1,(mrg32k3aM1Seq - mrg32k3aM1)
mrg32k3aM1:
        /* <DEDUP_REMOVED lines=144> */
	.type		mrg32k3aM1Seq,@object
	.size		mrg32k3aM1Seq,(mrg32k3aM2 - mrg32k3aM1Seq)
mrg32k3aM1Seq:
        /* <DEDUP_REMOVED lines=144> */
	.type		mrg32k3aM2,@object
	.size		mrg32k3aM2,(mrg32k3aM2Seq - mrg32k3aM2)
mrg32k3aM2:
        /* <DEDUP_REMOVED lines=144> */
	.type		mrg32k3aM2Seq,@object
	.size		mrg32k3aM2Seq,(precalc_xorwow_matrix - mrg32k3aM2Seq)
mrg32k3aM2Seq:
        /* <DEDUP_REMOVED lines=144> */
	.type		precalc_xorwow_matrix,@object
	.size		precalc_xorwow_matrix,(precalc_xorwow_offset_matrix - precalc_xorwow_matrix)
precalc_xorwow_matrix:
        /* <DEDUP_REMOVED lines=6400> */
	.type		precalc_xorwow_offset_matrix,@object
	.size		precalc_xorwow_offset_matrix,(.L_1 - precalc_xorwow_offset_matrix)
precalc_xorwow_offset_matrix:
        /* <DEDUP_REMOVED lines=6400> */
.L_1:


//--------------------- .nv.shared.reserved.0     --------------------------
	.section	.nv.shared.reserved.0,"aw",@nobits
	.weak		__nv_reservedSMEM_offset_0_alias
	.size		__nv_reservedSMEM_offset_0_alias, 0, 64
	.other		__nv_reservedSMEM_offset_0_alias,@"STO_CUDA_RESERVED_SHARED STV_DEFAULT"
__nv_reservedSMEM_offset_0_alias:
	.zero		0
	.zero		64


//--------------------- .nv.constant0._Z18reseed_mask_kernelPfiiii --------------------------
	.section	.nv.constant0._Z18reseed_mask_kernelPfiiii,"a",@progbits
	.sectionflags	@""
	.align	4
.nv.constant0._Z18reseed_mask_kernelPfiiii:
	.zero		920


//--------------------- SYMBOLS --------------------------

	.type		.nv.reservedSmem.offset0,@object
	.size		.nv.reservedSmem.offset0,0x4
